//
// Generated by NVIDIA NVVM Compiler
//
// Compiler Build ID: CL-36424714
// Cuda compilation tools, release 13.0, V13.0.88
// Based on NVVM 20.0.0
//

.version 9.0
.target sm_100
.address_size 64

	// .globl	_Z30differenceInCurrent_BackgroundPdS_S_
.global .align 1 .u8 frameCoveredCamera;

.visible .entry _Z30differenceInCurrent_BackgroundPdS_S_(
	.param .u64 .ptr .align 1 _Z30differenceInCurrent_BackgroundPdS_S__param_0,
	.param .u64 .ptr .align 1 _Z30differenceInCurrent_BackgroundPdS_S__param_1,
	.param .u64 .ptr .align 1 _Z30differenceInCurrent_BackgroundPdS_S__param_2
)
{
	.reg .b32 	%r<5>;
	.reg .b64 	%rd<11>;
	.reg .b64 	%fd<5>;

	ld.param.u64 	%rd1, [_Z30differenceInCurrent_BackgroundPdS_S__param_0];
	ld.param.u64 	%rd2, [_Z30differenceInCurrent_BackgroundPdS_S__param_1];
	ld.param.u64 	%rd3, [_Z30differenceInCurrent_BackgroundPdS_S__param_2];
	cvta.to.global.u64 	%rd4, %rd3;
	cvta.to.global.u64 	%rd5, %rd2;
	cvta.to.global.u64 	%rd6, %rd1;
	mov.u32 	%r1, %ntid.x;
	mov.u32 	%r2, %ctaid.x;
	mov.u32 	%r3, %tid.x;
	mad.lo.s32 	%r4, %r1, %r2, %r3;
	mul.wide.u32 	%rd7, %r4, 8;
	add.s64 	%rd8, %rd6, %rd7;
	ld.global.f64 	%fd1, [%rd8];
	add.s64 	%rd9, %rd5, %rd7;
	ld.global.f64 	%fd2, [%rd9];
	sub.f64 	%fd3, %fd1, %fd2;
	abs.f64 	%fd4, %fd3;
	add.s64 	%rd10, %rd4, %rd7;
	st.global.f64 	[%rd10], %fd4;
	ret;

}
	// .globl	_Z22CoveredCameraDetectionPfS_iiPd
.visible .entry _Z22CoveredCameraDetectionPfS_iiPd(
	.param .u64 .ptr .align 1 _Z22CoveredCameraDetectionPfS_iiPd_param_0,
	.param .u64 .ptr .align 1 _Z22CoveredCameraDetectionPfS_iiPd_param_1,
	.param .u32 _Z22CoveredCameraDetectionPfS_iiPd_param_2,
	.param .u32 _Z22CoveredCameraDetectionPfS_iiPd_param_3,
	.param .u64 .ptr .align 1 _Z22CoveredCameraDetectionPfS_iiPd_param_4
)
{
	.reg .b16 	%rs<2>;

	mov.b16 	%rs1, 0;
	st.global.u8 	[frameCoveredCamera], %rs1;
	ret;

}


// ===== COMPILED SASS (sm_100) =====

	.target	sm_100

	.elftype	@"ET_EXEC"


//--------------------- .note.nv.tkinfo           --------------------------
	.section	.note.nv.tkinfo,"",@"SHT_NOTE"
	.sectionflags	@"SHF_NOTE_NV_TKINFO"
	.tkinfo
        /*0018*/ 	.word	0x00000002
        /*0030*/ 	.string	""
        /*0030*/ 	.string	"ptxas"
        /*0030*/ 	.string	"Cuda compilation tools, release 13.0, V13.0.88"
        /*0030*/ 	.string	"Build cuda_13.0.r13.0/compiler.36424714_0"
        /*0030*/ 	.string	"-arch sm_100 -m 64 "



//--------------------- .note.nv.cuinfo           --------------------------
	.section	.note.nv.cuinfo,"",@"SHT_NOTE"
	.sectionflags	@"SHF_NOTE_NV_CUINFO"
        /*0018*/ 	.short	0x0002
        /*001a*/ 	.short	0x0064
        /*001c*/ 	.short	0x0082
	.zero		2


//--------------------- .nv.info                  --------------------------
	.section	.nv.info,"",@"SHT_CUDA_INFO"
	.align	4


	//----- nvinfo : EIATTR_REGCOUNT
	.align		4
        /*0000*/ 	.byte	0x04, 0x2f
        /*0002*/ 	.short	(.L_2 - .L_1)
	.align		4
.L_1:
        /*0004*/ 	.word	index@(_Z30differenceInCurrent_BackgroundPdS_S_)
        /*0008*/ 	.word	0x00000010


	//----- nvinfo : EIATTR_FRAME_SIZE
	.align		4
.L_2:
        /*000c*/ 	.byte	0x04, 0x11
        /*000e*/ 	.short	(.L_4 - .L_3)
	.align		4
.L_3:
        /*0010*/ 	.word	index@(_Z30differenceInCurrent_BackgroundPdS_S_)
        /*0014*/ 	.word	0x00000000


	//----- nvinfo : EIATTR_REGCOUNT
	.align		4
.L_4:
        /*0018*/ 	.byte	0x04, 0x2f
        /*001a*/ 	.short	(.L_6 - .L_5)
	.align		4
.L_5:
        /*001c*/ 	.word	index@(_Z22CoveredCameraDetectionPfS_iiPd)
        /*0020*/ 	.word	0x00000006


	//----- nvinfo : EIATTR_FRAME_SIZE
	.align		4
.L_6:
        /*0024*/ 	.byte	0x04, 0x11
        /*0026*/ 	.short	(.L_8 - .L_7)
	.align		4
.L_7:
        /*0028*/ 	.word	index@(_Z22CoveredCameraDetectionPfS_iiPd)
        /*002c*/ 	.word	0x00000000


	//----- nvinfo : EIATTR_MIN_STACK_SIZE
	.align		4
.L_8:
        /*0030*/ 	.byte	0x04, 0x12
        /*0032*/ 	.short	(.L_10 - .L_9)
	.align		4
.L_9:
        /*0034*/ 	.word	index@(_Z22CoveredCameraDetectionPfS_iiPd)
        /*0038*/ 	.word	0x00000000


	//----- nvinfo : EIATTR_MIN_STACK_SIZE
	.align		4
.L_10:
        /*003c*/ 	.byte	0x04, 0x12
        /*003e*/ 	.short	(.L_12 - .L_11)
	.align		4
.L_11:
        /*0040*/ 	.word	index@(_Z30differenceInCurrent_BackgroundPdS_S_)
        /*0044*/ 	.word	0x00000000
.L_12:


//--------------------- .nv.compat                --------------------------
	.section	.nv.compat,"",@"SHT_CUDA_COMPAT_INFO"
	.align	4
        /*0000*/ 	.byte	0x02, 0x09, 0x00, 0x00, 0x02, 0x02, 0x01, 0x00, 0x02, 0x05, 0x05, 0x00, 0x03, 0x07, 0x01, 0x01
        /*0010*/ 	.byte	0x02, 0x03, 0x00, 0x00, 0x02, 0x06, 0x01, 0x00, 0x04, 0x0b, 0x08, 0x00, 0x01, 0x00, 0x00, 0x00
        /*0020*/ 	.byte	0x00, 0x00, 0x00, 0x00


//--------------------- .nv.info._Z22CoveredCameraDetectionPfS_iiPd --------------------------
	.section	.nv.info._Z22CoveredCameraDetectionPfS_iiPd,"",@"SHT_CUDA_INFO"
	.sectionflags	@""
	.align	4


	//----- nvinfo : EIATTR_CUDA_API_VERSION
	.align		4
        /*0000*/ 	.byte	0x04, 0x37
        /*0002*/ 	.short	(.L_14 - .L_13)
.L_13:
        /*0004*/ 	.word	0x00000082


	//----- nvinfo : EIATTR_KPARAM_INFO
	.align		4
.L_14:
        /*0008*/ 	.byte	0x04, 0x17
        /*000a*/ 	.short	(.L_16 - .L_15)
.L_15:
        /*000c*/ 	.word	0x00000000
        /*0010*/ 	.short	0x0004
        /*0012*/ 	.short	0x0018
        /*0014*/ 	.byte	0x00, 0xf5, 0x21, 0x00


	//----- nvinfo : EIATTR_KPARAM_INFO
	.align		4
.L_16:
        /*0018*/ 	.byte	0x04, 0x17
        /*001a*/ 	.short	(.L_18 - .L_17)
.L_17:
        /*001c*/ 	.word	0x00000000
        /*0020*/ 	.short	0x0003
        /*0022*/ 	.short	0x0014
        /*0024*/ 	.byte	0x00, 0xf0, 0x11, 0x00


	//----- nvinfo : EIATTR_KPARAM_INFO
	.align		4
.L_18:
        /*0028*/ 	.byte	0x04, 0x17
        /*002a*/ 	.short	(.L_20 - .L_19)
.L_19:
        /*002c*/ 	.word	0x00000000
        /*0030*/ 	.short	0x0002
        /*0032*/ 	.short	0x0010
        /*0034*/ 	.byte	0x00, 0xf0, 0x11, 0x00


	//----- nvinfo : EIATTR_KPARAM_INFO
	.align		4
.L_20:
        /*0038*/ 	.byte	0x04, 0x17
        /*003a*/ 	.short	(.L_22 - .L_21)
.L_21:
        /*003c*/ 	.word	0x00000000
        /*0040*/ 	.short	0x0001
        /*0042*/ 	.short	0x0008
        /*0044*/ 	.byte	0x00, 0xf5, 0x21, 0x00


	//----- nvinfo : EIATTR_KPARAM_INFO
	.align		4
.L_22:
        /*0048*/ 	.byte	0x04, 0x17
        /*004a*/ 	.short	(.L_24 - .L_23)
.L_23:
        /*004c*/ 	.word	0x00000000
        /*0050*/ 	.short	0x0000
        /*0052*/ 	.short	0x0000
        /*0054*/ 	.byte	0x00, 0xf5, 0x21, 0x00


	//----- nvinfo : EIATTR_SPARSE_MMA_MASK
	.align		4
.L_24:
        /*0058*/ 	.byte	0x03, 0x50
        /*005a*/ 	.short	0x0000


	//----- nvinfo : EIATTR_MAXREG_COUNT
	.align		4
        /*005c*/ 	.byte	0x03, 0x1b
        /*005e*/ 	.short	0x00ff


	//----- nvinfo : EIATTR_MERCURY_ISA_VERSION
	.align		4
        /*0060*/ 	.byte	0x03, 0x5f
        /*0062*/ 	.short	0x0101


	//----- nvinfo : EIATTR_VRC_CTA_INIT_COUNT
	.align		4
        /*0064*/ 	.byte	0x02, 0x4a
	.zero		1
	.zero		1


	//----- nvinfo : EIATTR_EXIT_INSTR_OFFSETS
	.align		4
        /*0068*/ 	.byte	0x04, 0x1c
        /*006a*/ 	.short	(.L_26 - .L_25)


	//   ....[0]....
.L_25:
        /*006c*/ 	.word	0x00000040


	//----- nvinfo : EIATTR_CBANK_PARAM_SIZE
	.align		4
.L_26:
        /*0070*/ 	.byte	0x03, 0x19
        /*0072*/ 	.short	0x0020


	//----- nvinfo : EIATTR_PARAM_CBANK
	.align		4
        /*0074*/ 	.byte	0x04, 0x0a
        /*0076*/ 	.short	(.L_28 - .L_27)
	.align		4
.L_27:
        /*0078*/ 	.word	index@(.nv.constant0._Z22CoveredCameraDetectionPfS_iiPd)
        /*007c*/ 	.short	0x0380
        /*007e*/ 	.short	0x0020


	//----- nvinfo : EIATTR_SW_WAR
	.align		4
.L_28:
        /*0080*/ 	.byte	0x04, 0x36
        /*0082*/ 	.short	(.L_30 - .L_29)
.L_29:
        /*0084*/ 	.word	0x00000008
.L_30:


//--------------------- .nv.info._Z30differenceInCurrent_BackgroundPdS_S_ --------------------------
	.section	.nv.info._Z30differenceInCurrent_BackgroundPdS_S_,"",@"SHT_CUDA_INFO"
	.sectionflags	@""
	.align	4


	//----- nvinfo : EIATTR_CUDA_API_VERSION
	.align		4
        /*0000*/ 	.byte	0x04, 0x37
        /*0002*/ 	.short	(.L_32 - .L_31)
.L_31:
        /*0004*/ 	.word	0x00000082


	//----- nvinfo : EIATTR_KPARAM_INFO
	.align		4
.L_32:
        /*0008*/ 	.byte	0x04, 0x17
        /*000a*/ 	.short	(.L_34 - .L_33)
.L_33:
        /*000c*/ 	.word	0x00000000
        /*0010*/ 	.short	0x0002
        /*0012*/ 	.short	0x0010
        /*0014*/ 	.byte	0x00, 0xf5, 0x21, 0x00


	//----- nvinfo : EIATTR_KPARAM_INFO
	.align		4
.L_34:
        /*0018*/ 	.byte	0x04, 0x17
        /*001a*/ 	.short	(.L_36 - .L_35)
.L_35:
        /*001c*/ 	.word	0x00000000
        /*0020*/ 	.short	0x0001
        /*0022*/ 	.short	0x0008
        /*0024*/ 	.byte	0x00, 0xf5, 0x21, 0x00


	//----- nvinfo : EIATTR_KPARAM_INFO
	.align		4
.L_36:
        /*0028*/ 	.byte	0x04, 0x17
        /*002a*/ 	.short	(.L_38 - .L_37)
.L_37:
        /*002c*/ 	.word	0x00000000
        /*0030*/ 	.short	0x0000
        /*0032*/ 	.short	0x0000
        /*0034*/ 	.byte	0x00, 0xf5, 0x21, 0x00


	//----- nvinfo : EIATTR_SPARSE_MMA_MASK
	.align		4
.L_38:
        /*0038*/ 	.byte	0x03, 0x50
        /*003a*/ 	.short	0x0000


	//----- nvinfo : EIATTR_MAXREG_COUNT
	.align		4
        /*003c*/ 	.byte	0x03, 0x1b
        /*003e*/ 	.short	0x00ff


	//----- nvinfo : EIATTR_MERCURY_ISA_VERSION
	.align		4
        /*0040*/ 	.byte	0x03, 0x5f
        /*0042*/ 	.short	0x0101


	//----- nvinfo : EIATTR_VRC_CTA_INIT_COUNT
	.align		4
        /*0044*/ 	.byte	0x02, 0x4a
	.zero		1
	.zero		1


	//----- nvinfo : EIATTR_EXIT_INSTR_OFFSETS
	.align		4
        /*0048*/ 	.byte	0x04, 0x1c
        /*004a*/ 	.short	(.L_40 - .L_39)


	//   ....[0]....
.L_39:
        /*004c*/ 	.word	0x00000110


	//----- nvinfo : EIATTR_CBANK_PARAM_SIZE
	.align		4
.L_40:
        /*0050*/ 	.byte	0x03, 0x19
        /*0052*/ 	.short	0x0018


	//----- nvinfo : EIATTR_PARAM_CBANK
	.align		4
        /*0054*/ 	.byte	0x04, 0x0a
        /*0056*/ 	.short	(.L_42 - .L_41)
	.align		4
.L_41:
        /*0058*/ 	.word	index@(.nv.constant0._Z30differenceInCurrent_BackgroundPdS_S_)
        /*005c*/ 	.short	0x0380
        /*005e*/ 	.short	0x0018


	//----- nvinfo : EIATTR_SW_WAR
	.align		4
.L_42:
        /*0060*/ 	.byte	0x04, 0x36
        /*0062*/ 	.short	(.L_44 - .L_43)
.L_43:
        /*0064*/ 	.word	0x00000008
.L_44:


//--------------------- .nv.callgraph             --------------------------
	.section	.nv.callgraph,"",@"SHT_CUDA_CALLGRAPH"
	.align	4
	.sectionentsize	8
	.align		4
        /*0000*/ 	.word	0x00000000
	.align		4
        /*0004*/ 	.word	0xffffffff
	.align		4
        /*0008*/ 	.word	0x00000000
	.align		4
        /*000c*/ 	.word	0xfffffffe
	.align		4
        /*0010*/ 	.word	0x00000000
	.align		4
        /*0014*/ 	.word	0xfffffffd
	.align		4
        /*0018*/ 	.word	0x00000000
	.align		4
        /*001c*/ 	.word	0xfffffffc


//--------------------- .nv.constant4             --------------------------
	.section	.nv.constant4,"a",@progbits
	.align	8
	.align		8
.nv.constant4:
        /*0000*/ 	.dword	frameCoveredCamera


//--------------------- .text._Z22CoveredCameraDetectionPfS_iiPd --------------------------
	.section	.text._Z22CoveredCameraDetectionPfS_iiPd,"ax",@progbits
	.align	128
        .global         _Z22CoveredCameraDetectionPfS_iiPd
        .type           _Z22CoveredCameraDetectionPfS_iiPd,@function
        .size           _Z22CoveredCameraDetectionPfS_iiPd,(.L_x_2 - _Z22CoveredCameraDetectionPfS_iiPd)
        .other          _Z22CoveredCameraDetectionPfS_iiPd,@"STO_CUDA_ENTRY STV_DEFAULT"
_Z22CoveredCameraDetectionPfS_iiPd:
.text._Z22CoveredCameraDetectionPfS_iiPd:
[----:B------:R-:W-:Y:S08]  /*0000*/  LDC R1, c[0x0][0x37c] ;  /* 0x0000df00ff017b82 */ /* 0x000ff00000000800 */
[----:B------:R-:W0:Y:S01]  /*0010*/  LDC.64 R2, c[0x4][RZ] ;  /* 0x01000000ff027b82 */ /* 0x000e220000000a00 */
[----:B------:R-:W0:Y:S02]  /*0020*/  LDCU.64 UR4, c[0x0][0x358] ;  /* 0x00006b00ff0477ac */ /* 0x000e240008000a00 */
[----:B0-----:R-:W-:Y:S01]  /*0030*/  STG.E.U8 desc[UR4][R2.64], RZ ;  /* 0x000000ff02007986 */ /* 0x001fe2000c101104 */
[----:B------:R-:W-:Y:S05]  /*0040*/  EXIT ;  /* 0x000000000000794d */ /* 0x000fea0003800000 */
.L_x_0:
[----:B------:R-:W-:-:S00]  /*0050*/  BRA `(.L_x_0) ;  /* 0xfffffffc00fc7947 */ /* 0x000fc0000383ffff */
[----:B------:R-:W-:-:S00]  /*0060*/  NOP ;  /* 0x0000000000007918 */ /* 0x000fc00000000000 */
        /* <DEDUP_REMOVED lines=9> */
.L_x_2:


//--------------------- .text._Z30differenceInCurrent_BackgroundPdS_S_ --------------------------
	.section	.text._Z30differenceInCurrent_BackgroundPdS_S_,"ax",@progbits
	.align	128
        .global         _Z30differenceInCurrent_BackgroundPdS_S_
        .type           _Z30differenceInCurrent_BackgroundPdS_S_,@function
        .size           _Z30differenceInCurrent_BackgroundPdS_S_,(.L_x_3 - _Z30differenceInCurrent_BackgroundPdS_S_)
        .other          _Z30differenceInCurrent_BackgroundPdS_S_,@"STO_CUDA_ENTRY STV_DEFAULT"
_Z30differenceInCurrent_BackgroundPdS_S_:
.text._Z30differenceInCurrent_BackgroundPdS_S_:
[----:B------:R-:W-:Y:S01]  /*0000*/  LDC R1, c[0x0][0x37c] ;  /* 0x0000df00ff017b82 */ /* 0x000fe20000000800 */
[----:B------:R-:W0:Y:S07]  /*0010*/  S2R R13, SR_CTAID.X ;  /* 0x00000000000d7919 */ /* 0x000e2e0000002500 */
[----:B------:R-:W1:Y:S01]  /*0020*/  LDC.64 R2, c[0x0][0x380] ;  /* 0x0000e000ff027b82 */ /* 0x000e620000000a00 */
[----:B------:R-:W0:Y:S01]  /*0030*/  LDCU UR6, c[0x0][0x360] ;  /* 0x00006c00ff0677ac */ /* 0x000e220008000800 */
[----:B------:R-:W0:Y:S01]  /*0040*/  S2R R0, SR_TID.X ;  /* 0x0000000000007919 */ /* 0x000e220000002100 */
[----:B------:R-:W2:Y:S05]  /*0050*/  LDCU.64 UR4, c[0x0][0x358] ;  /* 0x00006b00ff0477ac */ /* 0x000eaa0008000a00 */
[----:B------:R-:W3:Y:S08]  /*0060*/  LDC.64 R4, c[0x0][0x388] ;  /* 0x0000e200ff047b82 */ /* 0x000ef00000000a00 */
[----:B------:R-:W4:Y:S01]  /*0070*/  LDC.64 R8, c[0x0][0x390] ;  /* 0x0000e400ff087b82 */ /* 0x000f220000000a00 */
[----:B0-----:R-:W-:-:S04]  /*0080*/  IMAD R13, R13, UR6, R0 ;  /* 0x000000060d0d7c24 */ /* 0x001fc8000f8e0200 */
[----:B-1----:R-:W-:-:S04]  /*0090*/  IMAD.WIDE.U32 R2, R13, 0x8, R2 ;  /* 0x000000080d027825 */ /* 0x002fc800078e0002 */
[----:B---3--:R-:W-:Y:S02]  /*00a0*/  IMAD.WIDE.U32 R4, R13, 0x8, R4 ;  /* 0x000000080d047825 */ /* 0x008fe400078e0004 */
[----:B--2---:R-:W2:Y:S04]  /*00b0*/  LDG.E.64 R2, desc[UR4][R2.64] ;  /* 0x0000000402027981 */ /* 0x004ea8000c1e1b00 */
[----:B------:R-:W2:Y:S02]  /*00c0*/  LDG.E.64 R4, desc[UR4][R4.64] ;  /* 0x0000000404047981 */ /* 0x000ea4000c1e1b00 */
[----:B--2---:R-:W-:-:S08]  /*00d0*/  DADD R6, R2, -R4 ;  /* 0x0000000002067229 */ /* 0x004fd00000000804 */
[----:B------:R-:W-:Y:S01]  /*00e0*/  DADD R10, -RZ, |R6| ;  /* 0x00000000ff0a7229 */ /* 0x000fe20000000506 */
[----:B----4-:R-:W-:-:S06]  /*00f0*/  IMAD.WIDE.U32 R6, R13, 0x8, R8 ;  /* 0x000000080d067825 */ /* 0x010fcc00078e0008 */
[----:B------:R-:W-:Y:S01]  /*0100*/  STG.E.64 desc[UR4][R6.64], R10 ;  /* 0x0000000a06007986 */ /* 0x000fe2000c101b04 */
[----:B------:R-:W-:Y:S05]  /*0110*/  EXIT ;  /* 0x000000000000794d */ /* 0x000fea0003800000 */
.L_x_1:
        /* <DEDUP_REMOVED lines=14> */
.L_x_3:


//--------------------- .nv.shared.reserved.0     --------------------------
	.section	.nv.shared.reserved.0,"aw",@nobits
	.weak		__nv_reservedSMEM_offset_0_alias
	.size		__nv_reservedSMEM_offset_0_alias, 0, 64
	.other		__nv_reservedSMEM_offset_0_alias,@"STO_CUDA_RESERVED_SHARED STV_DEFAULT"
__nv_reservedSMEM_offset_0_alias:
	.zero		0
	.zero		64


//--------------------- .nv.global                --------------------------
	.section	.nv.global,"aw",@nobits
.nv.global:
	.type		frameCoveredCamera,@object
	.size		frameCoveredCamera,(.L_0 - frameCoveredCamera)
frameCoveredCamera:
	.zero		1
.L_0:


//--------------------- .nv.constant0._Z22CoveredCameraDetectionPfS_iiPd --------------------------
	.section	.nv.constant0._Z22CoveredCameraDetectionPfS_iiPd,"a",@progbits
	.sectionflags	@""
	.align	4
.nv.constant0._Z22CoveredCameraDetectionPfS_iiPd:
	.zero		928


//--------------------- .nv.constant0._Z30differenceInCurrent_BackgroundPdS_S_ --------------------------
	.section	.nv.constant0._Z30differenceInCurrent_BackgroundPdS_S_,"a",@progbits
	.sectionflags	@""
	.align	4
.nv.constant0._Z30differenceInCurrent_BackgroundPdS_S_:
	.zero		920


//--------------------- SYMBOLS --------------------------

	.type		.nv.reservedSmem.offset0,@object
	.size		.nv.reservedSmem.offset0,0x4
